//
// Generated by NVIDIA NVVM Compiler
//
// Compiler Build ID: CL-36424714
// Cuda compilation tools, release 13.0, V13.0.88
// Based on NVVM 20.0.0
//

.version 9.0
.target sm_100
.address_size 64

	// .globl	_Z10reduce_sumILm512ELm1024EEvPKiPim
// _ZZ10reduce_sumILm512ELm1024EEvPKiPimE4sums has been demoted

.visible .entry _Z10reduce_sumILm512ELm1024EEvPKiPim(
	.param .u64 .ptr .align 1 _Z10reduce_sumILm512ELm1024EEvPKiPim_param_0,
	.param .u64 .ptr .align 1 _Z10reduce_sumILm512ELm1024EEvPKiPim_param_1,
	.param .u64 _Z10reduce_sumILm512ELm1024EEvPKiPim_param_2
)
{
	.reg .pred 	%p<21>;
	.reg .b32 	%r<120>;
	.reg .b64 	%rd<58>;
	// demoted variable
	.shared .align 4 .b8 _ZZ10reduce_sumILm512ELm1024EEvPKiPimE4sums[4096];
	ld.param.u64 	%rd29, [_Z10reduce_sumILm512ELm1024EEvPKiPim_param_0];
	ld.param.u64 	%rd27, [_Z10reduce_sumILm512ELm1024EEvPKiPim_param_1];
	ld.param.u64 	%rd28, [_Z10reduce_sumILm512ELm1024EEvPKiPim_param_2];
	cvta.to.global.u64 	%rd1, %rd29;
	mov.u32 	%r1, %tid.x;
	shl.b32 	%r17, %r1, 2;
	mov.u32 	%r18, _ZZ10reduce_sumILm512ELm1024EEvPKiPimE4sums;
	add.s32 	%r2, %r18, %r17;
	mov.b32 	%r19, 0;
	st.shared.u32 	[%r2], %r19;
	setp.eq.s64 	%p1, %rd28, 0;
	@%p1 bra 	$L__BB0_14;
	cvt.u64.u32 	%rd2, %r1;
	mov.u32 	%r3, %ctaid.x;
	mul.wide.u32 	%rd3, %r3, 1024;
	or.b64  	%rd4, %rd3, %rd2;
	add.s64 	%rd31, %rd28, -1;
	shr.u64 	%rd32, %rd31, 19;
	add.s64 	%rd5, %rd32, 1;
	and.b64  	%rd6, %rd5, 15;
	setp.lt.u64 	%p2, %rd28, 7864321;
	mov.b64 	%rd53, 0;
	mov.b32 	%r119, 0;
	@%p2 bra 	$L__BB0_4;
	and.b64  	%rd51, %rd5, 70368744177648;
	mul.wide.u32 	%rd34, %r3, 4096;
	shl.b64 	%rd35, %rd2, 2;
	or.b64  	%rd36, %rd34, %rd35;
	add.s64 	%rd37, %rd36, %rd1;
	add.s64 	%rd50, %rd37, 16777216;
	mov.b64 	%rd53, 0;
	mov.b32 	%r119, 0;
$L__BB0_3:
	.pragma "nounroll";
	ld.global.u32 	%r23, [%rd50+-16777216];
	add.s32 	%r24, %r119, %r23;
	ld.global.u32 	%r25, [%rd50+-14680064];
	add.s32 	%r26, %r24, %r25;
	ld.global.u32 	%r27, [%rd50+-12582912];
	add.s32 	%r28, %r26, %r27;
	ld.global.u32 	%r29, [%rd50+-10485760];
	add.s32 	%r30, %r28, %r29;
	ld.global.u32 	%r31, [%rd50+-8388608];
	add.s32 	%r32, %r30, %r31;
	ld.global.u32 	%r33, [%rd50+-6291456];
	add.s32 	%r34, %r32, %r33;
	ld.global.u32 	%r35, [%rd50+-4194304];
	add.s32 	%r36, %r34, %r35;
	ld.global.u32 	%r37, [%rd50+-2097152];
	add.s32 	%r38, %r36, %r37;
	ld.global.u32 	%r39, [%rd50];
	add.s32 	%r40, %r38, %r39;
	ld.global.u32 	%r41, [%rd50+2097152];
	add.s32 	%r42, %r40, %r41;
	ld.global.u32 	%r43, [%rd50+4194304];
	add.s32 	%r44, %r42, %r43;
	ld.global.u32 	%r45, [%rd50+6291456];
	add.s32 	%r46, %r44, %r45;
	ld.global.u32 	%r47, [%rd50+8388608];
	add.s32 	%r48, %r46, %r47;
	ld.global.u32 	%r49, [%rd50+10485760];
	add.s32 	%r50, %r48, %r49;
	ld.global.u32 	%r51, [%rd50+12582912];
	add.s32 	%r52, %r50, %r51;
	ld.global.u32 	%r53, [%rd50+14680064];
	add.s32 	%r119, %r52, %r53;
	add.s64 	%rd53, %rd53, 8388608;
	add.s64 	%rd51, %rd51, -16;
	add.s64 	%rd50, %rd50, 33554432;
	setp.ne.s64 	%p3, %rd51, 0;
	@%p3 bra 	$L__BB0_3;
$L__BB0_4:
	setp.eq.s64 	%p4, %rd6, 0;
	@%p4 bra 	$L__BB0_13;
	and.b64  	%rd16, %rd5, 7;
	setp.lt.u64 	%p5, %rd6, 8;
	@%p5 bra 	$L__BB0_7;
	add.s64 	%rd38, %rd4, %rd53;
	shl.b64 	%rd39, %rd38, 2;
	add.s64 	%rd40, %rd1, %rd39;
	ld.global.u32 	%r55, [%rd40];
	add.s32 	%r56, %r119, %r55;
	ld.global.u32 	%r57, [%rd40+2097152];
	add.s32 	%r58, %r56, %r57;
	ld.global.u32 	%r59, [%rd40+4194304];
	add.s32 	%r60, %r58, %r59;
	ld.global.u32 	%r61, [%rd40+6291456];
	add.s32 	%r62, %r60, %r61;
	ld.global.u32 	%r63, [%rd40+8388608];
	add.s32 	%r64, %r62, %r63;
	ld.global.u32 	%r65, [%rd40+10485760];
	add.s32 	%r66, %r64, %r65;
	ld.global.u32 	%r67, [%rd40+12582912];
	add.s32 	%r68, %r66, %r67;
	ld.global.u32 	%r69, [%rd40+14680064];
	add.s32 	%r119, %r68, %r69;
	add.s64 	%rd53, %rd53, 4194304;
$L__BB0_7:
	setp.eq.s64 	%p6, %rd16, 0;
	@%p6 bra 	$L__BB0_13;
	and.b64  	%rd56, %rd5, 3;
	setp.lt.u64 	%p7, %rd16, 4;
	@%p7 bra 	$L__BB0_10;
	add.s64 	%rd41, %rd4, %rd53;
	shl.b64 	%rd42, %rd41, 2;
	add.s64 	%rd43, %rd1, %rd42;
	ld.global.u32 	%r71, [%rd43];
	add.s32 	%r72, %r119, %r71;
	ld.global.u32 	%r73, [%rd43+2097152];
	add.s32 	%r74, %r72, %r73;
	ld.global.u32 	%r75, [%rd43+4194304];
	add.s32 	%r76, %r74, %r75;
	ld.global.u32 	%r77, [%rd43+6291456];
	add.s32 	%r119, %r76, %r77;
	add.s64 	%rd53, %rd53, 2097152;
$L__BB0_10:
	setp.eq.s64 	%p8, %rd56, 0;
	@%p8 bra 	$L__BB0_13;
	add.s64 	%rd44, %rd53, %rd3;
	add.s64 	%rd45, %rd44, %rd2;
	shl.b64 	%rd46, %rd45, 2;
	add.s64 	%rd57, %rd1, %rd46;
$L__BB0_12:
	.pragma "nounroll";
	ld.global.u32 	%r78, [%rd57];
	add.s32 	%r119, %r119, %r78;
	add.s64 	%rd57, %rd57, 2097152;
	add.s64 	%rd56, %rd56, -1;
	setp.ne.s64 	%p9, %rd56, 0;
	@%p9 bra 	$L__BB0_12;
$L__BB0_13:
	st.shared.u32 	[%r2], %r119;
$L__BB0_14:
	bar.sync 	0;
	setp.gt.u32 	%p10, %r1, 511;
	@%p10 bra 	$L__BB0_16;
	ld.shared.u32 	%r79, [%r2];
	ld.shared.u32 	%r80, [%r2+2048];
	add.s32 	%r81, %r80, %r79;
	st.shared.u32 	[%r2], %r81;
$L__BB0_16:
	bar.sync 	0;
	setp.gt.u32 	%p11, %r1, 255;
	@%p11 bra 	$L__BB0_18;
	ld.shared.u32 	%r82, [%r2];
	ld.shared.u32 	%r83, [%r2+1024];
	add.s32 	%r84, %r83, %r82;
	st.shared.u32 	[%r2], %r84;
$L__BB0_18:
	bar.sync 	0;
	setp.gt.u32 	%p12, %r1, 127;
	@%p12 bra 	$L__BB0_20;
	ld.shared.u32 	%r85, [%r2];
	ld.shared.u32 	%r86, [%r2+512];
	add.s32 	%r87, %r86, %r85;
	st.shared.u32 	[%r2], %r87;
$L__BB0_20:
	bar.sync 	0;
	setp.gt.u32 	%p13, %r1, 63;
	@%p13 bra 	$L__BB0_22;
	ld.shared.u32 	%r88, [%r2];
	ld.shared.u32 	%r89, [%r2+256];
	add.s32 	%r90, %r89, %r88;
	st.shared.u32 	[%r2], %r90;
$L__BB0_22:
	bar.sync 	0;
	setp.gt.u32 	%p14, %r1, 31;
	@%p14 bra 	$L__BB0_24;
	ld.shared.u32 	%r91, [%r2];
	ld.shared.u32 	%r92, [%r2+128];
	add.s32 	%r93, %r92, %r91;
	st.shared.u32 	[%r2], %r93;
$L__BB0_24:
	bar.sync 	0;
	setp.gt.u32 	%p15, %r1, 15;
	@%p15 bra 	$L__BB0_26;
	ld.shared.u32 	%r94, [%r2];
	ld.shared.u32 	%r95, [%r2+64];
	add.s32 	%r96, %r95, %r94;
	st.shared.u32 	[%r2], %r96;
$L__BB0_26:
	bar.sync 	0;
	setp.gt.u32 	%p16, %r1, 7;
	@%p16 bra 	$L__BB0_28;
	ld.shared.u32 	%r97, [%r2];
	ld.shared.u32 	%r98, [%r2+32];
	add.s32 	%r99, %r98, %r97;
	st.shared.u32 	[%r2], %r99;
$L__BB0_28:
	bar.sync 	0;
	setp.gt.u32 	%p17, %r1, 3;
	@%p17 bra 	$L__BB0_30;
	ld.shared.u32 	%r100, [%r2];
	ld.shared.u32 	%r101, [%r2+16];
	add.s32 	%r102, %r101, %r100;
	st.shared.u32 	[%r2], %r102;
$L__BB0_30:
	bar.sync 	0;
	setp.gt.u32 	%p18, %r1, 1;
	@%p18 bra 	$L__BB0_32;
	ld.shared.u32 	%r103, [%r2];
	ld.shared.u32 	%r104, [%r2+8];
	add.s32 	%r105, %r104, %r103;
	st.shared.u32 	[%r2], %r105;
$L__BB0_32:
	bar.sync 	0;
	setp.ne.s32 	%p19, %r1, 0;
	@%p19 bra 	$L__BB0_34;
	ld.shared.u32 	%r106, [%r2];
	ld.shared.u32 	%r107, [_ZZ10reduce_sumILm512ELm1024EEvPKiPimE4sums+4];
	add.s32 	%r108, %r107, %r106;
	st.shared.u32 	[%r2], %r108;
$L__BB0_34:
	setp.ne.s32 	%p20, %r1, 0;
	bar.sync 	0;
	@%p20 bra 	$L__BB0_36;
	ld.shared.u32 	%r109, [_ZZ10reduce_sumILm512ELm1024EEvPKiPimE4sums];
	mov.u32 	%r110, %ctaid.x;
	cvta.to.global.u64 	%rd47, %rd27;
	mul.wide.u32 	%rd48, %r110, 4;
	add.s64 	%rd49, %rd47, %rd48;
	st.global.u32 	[%rd49], %r109;
$L__BB0_36:
	ret;

}


// ===== COMPILED SASS (sm_100) =====

	.target	sm_100

	.elftype	@"ET_EXEC"


//--------------------- .note.nv.tkinfo           --------------------------
	.section	.note.nv.tkinfo,"",@"SHT_NOTE"
	.sectionflags	@"SHF_NOTE_NV_TKINFO"
	.tkinfo
        /*0018*/ 	.word	0x00000002
        /*0030*/ 	.string	""
        /*0030*/ 	.string	"ptxas"
        /*0030*/ 	.string	"Cuda compilation tools, release 13.0, V13.0.88"
        /*0030*/ 	.string	"Build cuda_13.0.r13.0/compiler.36424714_0"
        /*0030*/ 	.string	"-arch sm_100 -m 64 "



//--------------------- .note.nv.cuinfo           --------------------------
	.section	.note.nv.cuinfo,"",@"SHT_NOTE"
	.sectionflags	@"SHF_NOTE_NV_CUINFO"
        /*0018*/ 	.short	0x0002
        /*001a*/ 	.short	0x0064
        /*001c*/ 	.short	0x0082
	.zero		2


//--------------------- .nv.info                  --------------------------
	.section	.nv.info,"",@"SHT_CUDA_INFO"
	.align	4


	//----- nvinfo : EIATTR_REGCOUNT
	.align		4
        /*0000*/ 	.byte	0x04, 0x2f
        /*0002*/ 	.short	(.L_1 - .L_0)
	.align		4
.L_0:
        /*0004*/ 	.word	index@(_Z10reduce_sumILm512ELm1024EEvPKiPim)
        /*0008*/ 	.word	0x0000001f


	//----- nvinfo : EIATTR_FRAME_SIZE
	.align		4
.L_1:
        /*000c*/ 	.byte	0x04, 0x11
        /*000e*/ 	.short	(.L_3 - .L_2)
	.align		4
.L_2:
        /*0010*/ 	.word	index@(_Z10reduce_sumILm512ELm1024EEvPKiPim)
        /*0014*/ 	.word	0x00000000


	//----- nvinfo : EIATTR_MIN_STACK_SIZE
	.align		4
.L_3:
        /*0018*/ 	.byte	0x04, 0x12
        /*001a*/ 	.short	(.L_5 - .L_4)
	.align		4
.L_4:
        /*001c*/ 	.word	index@(_Z10reduce_sumILm512ELm1024EEvPKiPim)
        /*0020*/ 	.word	0x00000000
.L_5:


//--------------------- .nv.compat                --------------------------
	.section	.nv.compat,"",@"SHT_CUDA_COMPAT_INFO"
	.align	4
        /*0000*/ 	.byte	0x02, 0x09, 0x00, 0x00, 0x02, 0x02, 0x01, 0x00, 0x02, 0x05, 0x05, 0x00, 0x03, 0x07, 0x01, 0x01
        /*0010*/ 	.byte	0x02, 0x03, 0x00, 0x00, 0x02, 0x06, 0x01, 0x00, 0x04, 0x0b, 0x08, 0x00, 0x09, 0x00, 0x00, 0x00
        /*0020*/ 	.byte	0x00, 0x00, 0x00, 0x00


//--------------------- .nv.info._Z10reduce_sumILm512ELm1024EEvPKiPim --------------------------
	.section	.nv.info._Z10reduce_sumILm512ELm1024EEvPKiPim,"",@"SHT_CUDA_INFO"
	.sectionflags	@""
	.align	4


	//----- nvinfo : EIATTR_CUDA_API_VERSION
	.align		4
        /*0000*/ 	.byte	0x04, 0x37
        /*0002*/ 	.short	(.L_7 - .L_6)
.L_6:
        /*0004*/ 	.word	0x00000082


	//----- nvinfo : EIATTR_KPARAM_INFO
	.align		4
.L_7:
        /*0008*/ 	.byte	0x04, 0x17
        /*000a*/ 	.short	(.L_9 - .L_8)
.L_8:
        /*000c*/ 	.word	0x00000000
        /*0010*/ 	.short	0x0002
        /*0012*/ 	.short	0x0010
        /*0014*/ 	.byte	0x00, 0xf0, 0x21, 0x00


	//----- nvinfo : EIATTR_KPARAM_INFO
	.align		4
.L_9:
        /*0018*/ 	.byte	0x04, 0x17
        /*001a*/ 	.short	(.L_11 - .L_10)
.L_10:
        /*001c*/ 	.word	0x00000000
        /*0020*/ 	.short	0x0001
        /*0022*/ 	.short	0x0008
        /*0024*/ 	.byte	0x00, 0xf5, 0x21, 0x00


	//----- nvinfo : EIATTR_KPARAM_INFO
	.align		4
.L_11:
        /*0028*/ 	.byte	0x04, 0x17
        /*002a*/ 	.short	(.L_13 - .L_12)
.L_12:
        /*002c*/ 	.word	0x00000000
        /*0030*/ 	.short	0x0000
        /*0032*/ 	.short	0x0000
        /*0034*/ 	.byte	0x00, 0xf5, 0x21, 0x00


	//----- nvinfo : EIATTR_SPARSE_MMA_MASK
	.align		4
.L_13:
        /*0038*/ 	.byte	0x03, 0x50
        /*003a*/ 	.short	0x0000


	//----- nvinfo : EIATTR_MAXREG_COUNT
	.align		4
        /*003c*/ 	.byte	0x03, 0x1b
        /*003e*/ 	.short	0x00ff


	//----- nvinfo : EIATTR_NUM_BARRIERS
	.align		4
        /*0040*/ 	.byte	0x02, 0x4c
        /*0042*/ 	.byte	0x01
	.zero		1


	//----- nvinfo : EIATTR_MERCURY_ISA_VERSION
	.align		4
        /*0044*/ 	.byte	0x03, 0x5f
        /*0046*/ 	.short	0x0101


	//----- nvinfo : EIATTR_VRC_CTA_INIT_COUNT
	.align		4
        /*0048*/ 	.byte	0x02, 0x4a
	.zero		1
	.zero		1


	//----- nvinfo : EIATTR_EXIT_INSTR_OFFSETS
	.align		4
        /*004c*/ 	.byte	0x04, 0x1c
        /*004e*/ 	.short	(.L_15 - .L_14)


	//   ....[0]....
.L_14:
        /*0050*/ 	.word	0x00000cd0


	//   ....[1]....
        /*0054*/ 	.word	0x00000d30


	//----- nvinfo : EIATTR_CBANK_PARAM_SIZE
	.align		4
.L_15:
        /*0058*/ 	.byte	0x03, 0x19
        /*005a*/ 	.short	0x0018


	//----- nvinfo : EIATTR_PARAM_CBANK
	.align		4
        /*005c*/ 	.byte	0x04, 0x0a
        /*005e*/ 	.short	(.L_17 - .L_16)
	.align		4
.L_16:
        /*0060*/ 	.word	index@(.nv.constant0._Z10reduce_sumILm512ELm1024EEvPKiPim)
        /*0064*/ 	.short	0x0380
        /*0066*/ 	.short	0x0018


	//----- nvinfo : EIATTR_SW_WAR
	.align		4
.L_17:
        /*0068*/ 	.byte	0x04, 0x36
        /*006a*/ 	.short	(.L_19 - .L_18)
.L_18:
        /*006c*/ 	.word	0x00000008
.L_19:


//--------------------- .nv.callgraph             --------------------------
	.section	.nv.callgraph,"",@"SHT_CUDA_CALLGRAPH"
	.align	4
	.sectionentsize	8
	.align		4
        /*0000*/ 	.word	0x00000000
	.align		4
        /*0004*/ 	.word	0xffffffff
	.align		4
        /*0008*/ 	.word	0x00000000
	.align		4
        /*000c*/ 	.word	0xfffffffe
	.align		4
        /*0010*/ 	.word	0x00000000
	.align		4
        /*0014*/ 	.word	0xfffffffd
	.align		4
        /*0018*/ 	.word	0x00000000
	.align		4
        /*001c*/ 	.word	0xfffffffc


//--------------------- .text._Z10reduce_sumILm512ELm1024EEvPKiPim --------------------------
	.section	.text._Z10reduce_sumILm512ELm1024EEvPKiPim,"ax",@progbits
	.align	128
        .global         _Z10reduce_sumILm512ELm1024EEvPKiPim
        .type           _Z10reduce_sumILm512ELm1024EEvPKiPim,@function
        .size           _Z10reduce_sumILm512ELm1024EEvPKiPim,(.L_x_7 - _Z10reduce_sumILm512ELm1024EEvPKiPim)
        .other          _Z10reduce_sumILm512ELm1024EEvPKiPim,@"STO_CUDA_ENTRY STV_DEFAULT"
_Z10reduce_sumILm512ELm1024EEvPKiPim:
.text._Z10reduce_sumILm512ELm1024EEvPKiPim:
[----:B------:R-:W-:Y:S01]  /*0000*/  LDC R1, c[0x0][0x37c] ;  /* 0x0000df00ff017b82 */ /* 0x000fe20000000800 */
[----:B------:R-:W0:Y:S07]  /*0010*/  S2R R0, SR_TID.X ;  /* 0x0000000000007919 */ /* 0x000e2e0000002100 */
[----:B------:R-:W1:Y:S01]  /*0020*/  S2UR UR6, SR_CgaCtaId ;  /* 0x00000000000679c3 */ /* 0x000e620000008800 */
[----:B------:R-:W-:Y:S01]  /*0030*/  UMOV UR4, 0x400 ;  /* 0x0000040000047882 */ /* 0x000fe20000000000 */
[----:B------:R-:W2:Y:S06]  /*0040*/  LDCU.64 UR10, c[0x0][0x358] ;  /* 0x00006b00ff0a77ac */ /* 0x000eac0008000a00 */
[----:B------:R-:W3:Y:S01]  /*0050*/  LDC.64 R2, c[0x0][0x390] ;  /* 0x0000e400ff027b82 */ /* 0x000ee20000000a00 */
[----:B-1----:R-:W-:-:S06]  /*0060*/  ULEA UR6, UR6, UR4, 0x18 ;  /* 0x0000000406067291 */ /* 0x002fcc000f8ec0ff */
[----:B0-----:R-:W-:Y:S02]  /*0070*/  LEA R6, R0, UR6, 0x2 ;  /* 0x0000000600067c11 */ /* 0x001fe4000f8e10ff */
[----:B---3--:R-:W-:-:S03]  /*0080*/  ISETP.NE.U32.AND P0, PT, R2, RZ, PT ;  /* 0x000000ff0200720c */ /* 0x008fc60003f05070 */
[----:B------:R0:W-:Y:S01]  /*0090*/  STS [R6], RZ ;  /* 0x000000ff06007388 */ /* 0x0001e20000000800 */
[----:B------:R-:W-:-:S13]  /*00a0*/  ISETP.NE.AND.EX P0, PT, R3, RZ, PT, P0 ;  /* 0x000000ff0300720c */ /* 0x000fda0003f05300 */
[----:B0-2---:R-:W-:Y:S05]  /*00b0*/  @!P0 BRA `(.L_x_0) ;  /* 0x0000000800108947 */ /* 0x005fea0003800000 */
[----:B------:R-:W0:Y:S01]  /*00c0*/  S2UR UR4, SR_CTAID.X ;  /* 0x00000000000479c3 */ /* 0x000e220000002500 */
[C---:B------:R-:W-:Y:S02]  /*00d0*/  IADD3 R7, P0, PT, R2.reuse, -0x1, RZ ;  /* 0xffffffff02077810 */ /* 0x040fe40007f1e0ff */
[----:B------:R-:W-:Y:S02]  /*00e0*/  CS2R R8, SRZ ;  /* 0x0000000000087805 */ /* 0x000fe4000001ff00 */
[----:B------:R-:W-:Y:S01]  /*00f0*/  ISETP.GE.U32.AND P1, PT, R2, 0x780001, PT ;  /* 0x007800010200780c */ /* 0x000fe20003f26070 */
[----:B------:R-:W-:Y:S01]  /*0100*/  IMAD.MOV.U32 R11, RZ, RZ, RZ ;  /* 0x000000ffff0b7224 */ /* 0x000fe200078e00ff */
[C---:B------:R-:W-:Y:S02]  /*0110*/  IADD3.X R12, PT, PT, R3.reuse, -0x1, RZ, P0, !PT ;  /* 0xffffffff030c7810 */ /* 0x040fe400007fe4ff */
[----:B------:R-:W-:Y:S02]  /*0120*/  ISETP.GE.U32.AND.EX P1, PT, R3, RZ, PT, P1 ;  /* 0x000000ff0300720c */ /* 0x000fe40003f26110 */
[----:B------:R-:W-:-:S04]  /*0130*/  SHF.R.U64 R7, R7, 0x13, R12 ;  /* 0x0000001307077819 */ /* 0x000fc8000000120c */
[----:B------:R-:W-:-:S04]  /*0140*/  IADD3 R7, P2, PT, R7, 0x1, RZ ;  /* 0x0000000107077810 */ /* 0x000fc80007f5e0ff */
[----:B------:R-:W-:Y:S02]  /*0150*/  LOP3.LUT R27, R7, 0xf, RZ, 0xc0, !PT ;  /* 0x0000000f071b7812 */ /* 0x000fe400078ec0ff */
[----:B------:R-:W-:Y:S02]  /*0160*/  LEA.HI.X R12, R12, RZ, RZ, 0xd, P2 ;  /* 0x000000ff0c0c7211 */ /* 0x000fe400010f6cff */
[----:B------:R-:W-:Y:S01]  /*0170*/  ISETP.NE.U32.AND P0, PT, R27, RZ, PT ;  /* 0x000000ff1b00720c */ /* 0x000fe20003f05070 */
[----:B0-----:R-:W-:-:S03]  /*0180*/  UIMAD.WIDE.U32 UR8, UR4, 0x400, URZ ;  /* 0x00000400040878a5 */ /* 0x001fc6000f8e00ff */
[----:B------:R-:W-:Y:S01]  /*0190*/  ISETP.NE.AND.EX P0, PT, RZ, RZ, PT, P0 ;  /* 0x000000ffff00720c */ /* 0x000fe20003f05300 */
[----:B------:R-:W-:-:S12]  /*01a0*/  @!P1 BRA `(.L_x_1) ;  /* 0x0000000000c89947 */ /* 0x000fd80003800000 */
[----:B------:R-:W0:Y:S01]  /*01b0*/  LDCU.64 UR12, c[0x0][0x380] ;  /* 0x00007000ff0c77ac */ /* 0x000e220008000a00 */
[----:B------:R-:W-:Y:S01]  /*01c0*/  IMAD.SHL.U32 R2, R0, 0x4, RZ ;  /* 0x0000000400027824 */ /* 0x000fe200078e00ff */
[----:B------:R-:W-:Y:S02]  /*01d0*/  LOP3.LUT R12, R12, 0x3fff, RZ, 0xc0, !PT ;  /* 0x00003fff0c0c7812 */ /* 0x000fe400078ec0ff */
[----:B------:R-:W-:Y:S01]  /*01e0*/  CS2R R8, SRZ ;  /* 0x0000000000087805 */ /* 0x000fe2000001ff00 */
[----:B------:R-:W-:Y:S01]  /*01f0*/  UIMAD.WIDE.U32 UR4, UR4, 0x1000, URZ ;  /* 0x00001000040478a5 */ /* 0x000fe2000f8e00ff */
[----:B------:R-:W-:Y:S01]  /*0200*/  LOP3.LUT R10, R7, 0xfffffff0, RZ, 0xc0, !PT ;  /* 0xfffffff0070a7812 */ /* 0x000fe200078ec0ff */
[----:B------:R-:W-:-:S04]  /*0210*/  IMAD.MOV.U32 R11, RZ, RZ, RZ ;  /* 0x000000ffff0b7224 */ /* 0x000fc800078e00ff */
[----:B------:R-:W-:Y:S02]  /*0220*/  LOP3.LUT R3, R2, UR4, RZ, 0xfc, !PT ;  /* 0x0000000402037c12 */ /* 0x000fe4000f8efcff */
[----:B------:R-:W-:-:S04]  /*0230*/  SHF.R.U32.HI R2, RZ, 0x1e, R0 ;  /* 0x0000001eff027819 */ /* 0x000fc80000011600 */
[----:B------:R-:W-:Y:S02]  /*0240*/  LOP3.LUT R4, R2, UR5, RZ, 0xfc, !PT ;  /* 0x0000000502047c12 */ /* 0x000fe4000f8efcff */
[----:B0-----:R-:W-:-:S04]  /*0250*/  IADD3 R3, P1, PT, R3, UR12, RZ ;  /* 0x0000000c03037c10 */ /* 0x001fc8000ff3e0ff */
[----:B------:R-:W-:-:S04]  /*0260*/  IADD3 R2, P2, PT, R3, 0x1000000, RZ ;  /* 0x0100000003027810 */ /* 0x000fc80007f5e0ff */
[----:B------:R-:W-:-:S09]  /*0270*/  IADD3.X R3, PT, PT, RZ, UR13, R4, P2, P1 ;  /* 0x0000000dff037c10 */ /* 0x000fd200097e2404 */
.L_x_2:
[C---:B------:R-:W-:Y:S01]  /*0280*/  IADD3 R24, P1, PT, R2.reuse, -0x1000000, RZ ;  /* 0xff00000002187810 */ /* 0x040fe20007f3e0ff */
[----:B------:R-:W2:Y:S03]  /*0290*/  LDG.E R18, desc[UR10][R2.64+-0x800000] ;  /* 0x8000000a02127981 */ /* 0x000ea6000c1e1900 */
[----:B------:R-:W-:Y:S01]  /*02a0*/  IADD3.X R25, PT, PT, R3, -0x1, RZ, P1, !PT ;  /* 0xffffffff03197810 */ /* 0x000fe20000ffe4ff */
[----:B------:R-:W2:Y:S04]  /*02b0*/  LDG.E R15, desc[UR10][R2.64+-0x600000] ;  /* 0xa000000a020f7981 */ /* 0x000ea8000c1e1900 */
[----:B------:R-:W3:Y:S04]  /*02c0*/  LDG.E R22, desc[UR10][R24.64] ;  /* 0x0000000a18167981 */ /* 0x000ee8000c1e1900 */
[----:B------:R-:W3:Y:S04]  /*02d0*/  LDG.E R21, desc[UR10][R24.64+0x200000] ;  /* 0x2000000a18157981 */ /* 0x000ee8000c1e1900 */
[----:B------:R-:W4:Y:S04]  /*02e0*/  LDG.E R13, desc[UR10][R24.64+0x400000] ;  /* 0x4000000a180d7981 */ /* 0x000f28000c1e1900 */
[----:B------:R-:W4:Y:S01]  /*02f0*/  LDG.E R14, desc[UR10][R24.64+0x600000] ;  /* 0x6000000a180e7981 */ /* 0x000f22000c1e1900 */
[----:B------:R-:W-:-:S03]  /*0300*/  IADD3 R4, P1, PT, R2, 0x1000000, RZ ;  /* 0x0100000002047810 */ /* 0x000fc60007f3e0ff */
[----:B------:R-:W5:Y:S04]  /*0310*/  LDG.E R20, desc[UR10][R2.64+-0x400000] ;  /* 0xc000000a02147981 */ /* 0x000f68000c1e1900 */
[----:B------:R-:W5:Y:S01]  /*0320*/  LDG.E R19, desc[UR10][R2.64+-0x200000] ;  /* 0xe000000a02137981 */ /* 0x000f62000c1e1900 */
[----:B------:R-:W-:-:S03]  /*0330*/  IMAD.X R5, RZ, RZ, R3, P1 ;  /* 0x000000ffff057224 */ /* 0x000fc600008e0603 */
[----:B------:R-:W5:Y:S04]  /*0340*/  LDG.E R16, desc[UR10][R2.64] ;  /* 0x0000000a02107981 */ /* 0x000f68000c1e1900 */
[----:B------:R-:W5:Y:S04]  /*0350*/  LDG.E R17, desc[UR10][R2.64+0x200000] ;  /* 0x2000000a02117981 */ /* 0x000f68000c1e1900 */
[----:B------:R-:W5:Y:S04]  /*0360*/  LDG.E R23, desc[UR10][R2.64+0x600000] ;  /* 0x6000000a02177981 */ /* 0x000f68000c1e1900 */
[----:B------:R-:W5:Y:S04]  /*0370*/  LDG.E R24, desc[UR10][R4.64+-0x600000] ;  /* 0xa000000a04187981 */ /* 0x000f68000c1e1900 */
[----:B------:R-:W5:Y:S01]  /*0380*/  LDG.E R26, desc[UR10][R4.64+-0x200000] ;  /* 0xe000000a041a7981 */ /* 0x000f62000c1e1900 */
[----:B---3--:R-:W-:-:S03]  /*0390*/  IADD3 R28, PT, PT, R21, R11, R22 ;  /* 0x0000000b151c7210 */ /* 0x008fc60007ffe016 */
[----:B------:R0:W3:Y:S04]  /*03a0*/  LDG.E R22, desc[UR10][R2.64+0x400000] ;  /* 0x4000000a02167981 */ /* 0x0000e8000c1e1900 */
[----:B------:R-:W3:Y:S04]  /*03b0*/  LDG.E R21, desc[UR10][R4.64+-0x800000] ;  /* 0x8000000a04157981 */ /* 0x000ee8000c1e1900 */
[----:B------:R-:W3:Y:S01]  /*03c0*/  LDG.E R11, desc[UR10][R4.64+-0x400000] ;  /* 0xc000000a040b7981 */ /* 0x000ee2000c1e1900 */
[----:B----4-:R-:W-:Y:S02]  /*03d0*/  IADD3 R13, PT, PT, R14, R28, R13 ;  /* 0x0000001c0e0d7210 */ /* 0x010fe40007ffe00d */
[----:B------:R-:W-:-:S02]  /*03e0*/  IADD3 R10, P1, PT, R10, -0x10, RZ ;  /* 0xfffffff00a0a7810 */ /* 0x000fc40007f3e0ff */
[----:B--2---:R-:W-:Y:S02]  /*03f0*/  IADD3 R13, PT, PT, R15, R13, R18 ;  /* 0x0000000d0f0d7210 */ /* 0x004fe40007ffe012 */
[----:B------:R-:W-:Y:S02]  /*0400*/  IADD3.X R12, PT, PT, R12, -0x1, RZ, P1, !PT ;  /* 0xffffffff0c0c7810 */ /* 0x000fe40000ffe4ff */
[----:B------:R-:W-:Y:S02]  /*0410*/  ISETP.NE.U32.AND P1, PT, R10, RZ, PT ;  /* 0x000000ff0a00720c */ /* 0x000fe40003f25070 */
[----:B-----5:R-:W-:Y:S02]  /*0420*/  IADD3 R13, PT, PT, R19, R13, R20 ;  /* 0x0000000d130d7210 */ /* 0x020fe40007ffe014 */
[----:B------:R-:W-:Y:S02]  /*0430*/  ISETP.NE.AND.EX P1, PT, R12, RZ, PT, P1 ;  /* 0x000000ff0c00720c */ /* 0x000fe40003f25310 */
[----:B------:R-:W-:-:S02]  /*0440*/  IADD3 R13, PT, PT, R17, R13, R16 ;  /* 0x0000000d110d7210 */ /* 0x000fc40007ffe010 */
[----:B------:R-:W-:Y:S02]  /*0450*/  IADD3 R9, P2, PT, R9, 0x800000, RZ ;  /* 0x0080000009097810 */ /* 0x000fe40007f5e0ff */
[----:B0-----:R-:W-:-:S03]  /*0460*/  IADD3 R2, P3, PT, R2, 0x2000000, RZ ;  /* 0x0200000002027810 */ /* 0x001fc60007f7e0ff */
[----:B------:R-:W-:Y:S02]  /*0470*/  IMAD.X R8, RZ, RZ, R8, P2 ;  /* 0x000000ffff087224 */ /* 0x000fe400010e0608 */
[----:B------:R-:W-:Y:S01]  /*0480*/  IMAD.X R3, RZ, RZ, R3, P3 ;  /* 0x000000ffff037224 */ /* 0x000fe200018e0603 */
[----:B---3--:R-:W-:-:S04]  /*0490*/  IADD3 R13, PT, PT, R23, R13, R22 ;  /* 0x0000000d170d7210 */ /* 0x008fc80007ffe016 */
[----:B------:R-:W-:-:S04]  /*04a0*/  IADD3 R13, PT, PT, R24, R13, R21 ;  /* 0x0000000d180d7210 */ /* 0x000fc80007ffe015 */
[----:B------:R-:W-:Y:S01]  /*04b0*/  IADD3 R11, PT, PT, R26, R13, R11 ;  /* 0x0000000d1a0b7210 */ /* 0x000fe20007ffe00b */
[----:B------:R-:W-:Y:S06]  /*04c0*/  @P1 BRA `(.L_x_2) ;  /* 0xfffffffc006c1947 */ /* 0x000fec000383ffff */
.L_x_1:
[----:B------:R-:W-:Y:S01]  /*04d0*/  LOP3.LUT R20, R0, UR8, RZ, 0xfc, !PT ;  /* 0x0000000800147c12 */ /* 0x000fe2000f8efcff */
[----:B------:R-:W-:Y:S06]  /*04e0*/  @!P0 BRA `(.L_x_3) ;  /* 0x0000000400008947 */ /* 0x000fec0003800000 */
[----:B------:R-:W-:Y:S02]  /*04f0*/  ISETP.GE.U32.AND P1, PT, R27, 0x8, PT ;  /* 0x000000081b00780c */ /* 0x000fe40003f26070 */
[----:B------:R-:W-:Y:S02]  /*0500*/  LOP3.LUT R19, R7, 0x7, RZ, 0xc0, !PT ;  /* 0x0000000707137812 */ /* 0x000fe400078ec0ff */
[----:B------:R-:W-:Y:S02]  /*0510*/  ISETP.GE.U32.AND.EX P1, PT, RZ, RZ, PT, P1 ;  /* 0x000000ffff00720c */ /* 0x000fe40003f26110 */
[----:B------:R-:W-:-:S04]  /*0520*/  ISETP.NE.U32.AND P0, PT, R19, RZ, PT ;  /* 0x000000ff1300720c */ /* 0x000fc80003f05070 */
[----:B------:R-:W-:-:S07]  /*0530*/  ISETP.NE.AND.EX P0, PT, RZ, RZ, PT, P0 ;  /* 0x000000ffff00720c */ /* 0x000fce0003f05300 */
[----:B------:R-:W-:Y:S06]  /*0540*/  @!P1 BRA `(.L_x_4) ;  /* 0x0000000000549947 */ /* 0x000fec0003800000 */
[----:B------:R-:W0:Y:S01]  /*0550*/  LDCU.64 UR4, c[0x0][0x380] ;  /* 0x00007000ff0477ac */ /* 0x000e220008000a00 */
[----:B------:R-:W-:-:S04]  /*0560*/  IADD3 R2, P1, PT, R9, R20, RZ ;  /* 0x0000001409027210 */ /* 0x000fc80007f3e0ff */
[----:B------:R-:W-:Y:S02]  /*0570*/  IADD3.X R3, PT, PT, R8, UR9, RZ, P1, !PT ;  /* 0x0000000908037c10 */ /* 0x000fe40008ffe4ff */
[----:B0-----:R-:W-:-:S04]  /*0580*/  LEA R4, P1, R2, UR4, 0x2 ;  /* 0x0000000402047c11 */ /* 0x001fc8000f8210ff */
[----:B------:R-:W-:Y:S02]  /*0590*/  LEA.HI.X R5, R2, UR5, R3, 0x2, P1 ;  /* 0x0000000502057c11 */ /* 0x000fe400088f1403 */
[----:B------:R-:W-:-:S03]  /*05a0*/  IADD3 R2, P1, PT, R4, 0x1000000, RZ ;  /* 0x0100000004027810 */ /* 0x000fc60007f3e0ff */
[----:B------:R-:W2:Y:S04]  /*05b0*/  LDG.E R10, desc[UR10][R4.64] ;  /* 0x0000000a040a7981 */ /* 0x000ea8000c1e1900 */
[----:B------:R-:W2:Y:S01]  /*05c0*/  LDG.E R12, desc[UR10][R4.64+0x200000] ;  /* 0x2000000a040c7981 */ /* 0x000ea2000c1e1900 */
[----:B------:R-:W-:-:S03]  /*05d0*/  IMAD.X R3, RZ, RZ, R5, P1 ;  /* 0x000000ffff037224 */ /* 0x000fc600008e0605 */
[----:B------:R-:W3:Y:S04]  /*05e0*/  LDG.E R13, desc[UR10][R4.64+0x400000] ;  /* 0x4000000a040d7981 */ /* 0x000ee8000c1e1900 */
[----:B------:R-:W3:Y:S04]  /*05f0*/  LDG.E R14, desc[UR10][R4.64+0x600000] ;  /* 0x6000000a040e7981 */ /* 0x000ee8000c1e1900 */
[----:B------:R-:W4:Y:S04]  /*0600*/  LDG.E R15, desc[UR10][R2.64+-0x800000] ;  /* 0x8000000a020f7981 */ /* 0x000f28000c1e1900 */
[----:B------:R-:W4:Y:S04]  /*0610*/  LDG.E R16, desc[UR10][R2.64+-0x600000] ;  /* 0xa000000a02107981 */ /* 0x000f28000c1e1900 */
[----:B------:R-:W5:Y:S04]  /*0620*/  LDG.E R17, desc[UR10][R2.64+-0x400000] ;  /* 0xc000000a02117981 */ /* 0x000f68000c1e1900 */
[----:B------:R-:W5:Y:S01]  /*0630*/  LDG.E R18, desc[UR10][R2.64+-0x200000] ;  /* 0xe000000a02127981 */ /* 0x000f62000c1e1900 */
[----:B------:R-:W-:-:S05]  /*0640*/  IADD3 R9, P1, PT, R9, 0x400000, RZ ;  /* 0x0040000009097810 */ /* 0x000fca0007f3e0ff */
[----:B------:R-:W-:Y:S01]  /*0650*/  IMAD.X R8, RZ, RZ, R8, P1 ;  /* 0x000000ffff087224 */ /* 0x000fe200008e0608 */
[----:B--2---:R-:W-:-:S04]  /*0660*/  IADD3 R10, PT, PT, R12, R11, R10 ;  /* 0x0000000b0c0a7210 */ /* 0x004fc80007ffe00a */
[----:B---3--:R-:W-:-:S04]  /*0670*/  IADD3 R10, PT, PT, R14, R10, R13 ;  /* 0x0000000a0e0a7210 */ /* 0x008fc80007ffe00d */
[----:B----4-:R-:W-:-:S04]  /*0680*/  IADD3 R10, PT, PT, R16, R10, R15 ;  /* 0x0000000a100a7210 */ /* 0x010fc80007ffe00f */
[----:B-----5:R-:W-:-:S07]  /*0690*/  IADD3 R11, PT, PT, R18, R10, R17 ;  /* 0x0000000a120b7210 */ /* 0x020fce0007ffe011 */
.L_x_4:
[----:B------:R-:W-:Y:S05]  /*06a0*/  @!P0 BRA `(.L_x_3) ;  /* 0x0000000000908947 */ /* 0x000fea0003800000 */
[----:B------:R-:W-:-:S04]  /*06b0*/  ISETP.GE.U32.AND P0, PT, R19, 0x4, PT ;  /* 0x000000041300780c */ /* 0x000fc80003f06070 */
[----:B------:R-:W-:-:S13]  /*06c0*/  ISETP.GE.U32.AND.EX P0, PT, RZ, RZ, PT, P0 ;  /* 0x000000ffff00720c */ /* 0x000fda0003f06100 */
[----:B------:R-:W0:Y:S01]  /*06d0*/  @P0 LDC.64 R4, c[0x0][0x380] ;  /* 0x0000e000ff040b82 */ /* 0x000e220000000a00 */
[----:B------:R-:W-:-:S04]  /*06e0*/  @P0 IADD3 R20, P1, PT, R9, R20, RZ ;  /* 0x0000001409140210 */ /* 0x000fc80007f3e0ff */
[----:B------:R-:W-:Y:S02]  /*06f0*/  @P0 IADD3.X R3, PT, PT, R8, UR9, RZ, P1, !PT ;  /* 0x0000000908030c10 */ /* 0x000fe40008ffe4ff */
[----:B0-----:R-:W-:-:S04]  /*0700*/  @P0 LEA R2, P1, R20, R4, 0x2 ;  /* 0x0000000414020211 */ /* 0x001fc800078210ff */
[----:B------:R-:W-:-:S05]  /*0710*/  @P0 LEA.HI.X R3, R20, R5, R3, 0x2, P1 ;  /* 0x0000000514030211 */ /* 0x000fca00008f1403 */
[----:B------:R-:W2:Y:S04]  /*0720*/  @P0 LDG.E R4, desc[UR10][R2.64] ;  /* 0x0000000a02040981 */ /* 0x000ea8000c1e1900 */
[----:B------:R-:W2:Y:S04]  /*0730*/  @P0 LDG.E R5, desc[UR10][R2.64+0x200000] ;  /* 0x2000000a02050981 */ /* 0x000ea8000c1e1900 */
[----:B------:R-:W3:Y:S04]  /*0740*/  @P0 LDG.E R13, desc[UR10][R2.64+0x400000] ;  /* 0x4000000a020d0981 */ /* 0x000ee8000c1e1900 */
[----:B------:R-:W3:Y:S01]  /*0750*/  @P0 LDG.E R12, desc[UR10][R2.64+0x600000] ;  /* 0x6000000a020c0981 */ /* 0x000ee2000c1e1900 */
[----:B------:R-:W-:Y:S01]  /*0760*/  LOP3.LUT R7, R7, 0x3, RZ, 0xc0, !PT ;  /* 0x0000000307077812 */ /* 0x000fe200078ec0ff */
[----:B------:R-:W-:Y:S01]  /*0770*/  IMAD.MOV.U32 R10, RZ, RZ, RZ ;  /* 0x000000ffff0a7224 */ /* 0x000fe200078e00ff */
[----:B------:R-:W-:-:S02]  /*0780*/  @P0 IADD3 R9, P2, PT, R9, 0x200000, RZ ;  /* 0x0020000009090810 */ /* 0x000fc40007f5e0ff */
[----:B------:R-:W-:-:S03]  /*0790*/  ISETP.NE.U32.AND P1, PT, R7, RZ, PT ;  /* 0x000000ff0700720c */ /* 0x000fc60003f25070 */
[----:B------:R-:W-:Y:S01]  /*07a0*/  @P0 IMAD.X R8, RZ, RZ, R8, P2 ;  /* 0x000000ffff080224 */ /* 0x000fe200010e0608 */
[----:B------:R-:W-:Y:S02]  /*07b0*/  ISETP.NE.AND.EX P1, PT, R10, RZ, PT, P1 ;  /* 0x000000ff0a00720c */ /* 0x000fe40003f25310 */
[----:B--2---:R-:W-:-:S04]  /*07c0*/  @P0 IADD3 R4, PT, PT, R5, R11, R4 ;  /* 0x0000000b05040210 */ /* 0x004fc80007ffe004 */
[----:B---3--:R-:W-:-:S07]  /*07d0*/  @P0 IADD3 R11, PT, PT, R12, R4, R13 ;  /* 0x000000040c0b0210 */ /* 0x008fce0007ffe00d */
[----:B------:R-:W-:Y:S05]  /*07e0*/  @!P1 BRA `(.L_x_3) ;  /* 0x0000000000409947 */ /* 0x000fea0003800000 */
[----:B------:R-:W0:Y:S01]  /*07f0*/  LDCU.64 UR4, c[0x0][0x380] ;  /* 0x00007000ff0477ac */ /* 0x000e220008000a00 */
[----:B------:R-:W-:-:S04]  /*0800*/  IADD3 R5, P0, P1, R0, UR8, R9 ;  /* 0x0000000800057c10 */ /* 0x000fc8000f91e009 */
[----:B------:R-:W-:Y:S02]  /*0810*/  IADD3.X R8, PT, PT, RZ, UR9, R8, P0, P1 ;  /* 0x00000009ff087c10 */ /* 0x000fe400087e2408 */
[----:B0-----:R-:W-:-:S04]  /*0820*/  LEA R4, P2, R5, UR4, 0x2 ;  /* 0x0000000405047c11 */ /* 0x001fc8000f8410ff */
[----:B------:R-:W-:-:S09]  /*0830*/  LEA.HI.X R5, R5, UR5, R8, 0x2, P2 ;  /* 0x0000000505057c11 */ /* 0x000fd200090f1408 */
.L_x_5:
[----:B------:R-:W-:Y:S02]  /*0840*/  IMAD.MOV.U32 R2, RZ, RZ, R4 ;  /* 0x000000ffff027224 */ /* 0x000fe400078e0004 */
[----:B------:R-:W-:-:S05]  /*0850*/  IMAD.MOV.U32 R3, RZ, RZ, R5 ;  /* 0x000000ffff037224 */ /* 0x000fca00078e0005 */
[----:B------:R-:W2:Y:S01]  /*0860*/  LDG.E R2, desc[UR10][R2.64] ;  /* 0x0000000a02027981 */ /* 0x000ea2000c1e1900 */
[----:B------:R-:W-:Y:S02]  /*0870*/  IADD3 R7, P0, PT, R7, -0x1, RZ ;  /* 0xffffffff07077810 */ /* 0x000fe40007f1e0ff */
[----:B------:R-:W-:Y:S02]  /*0880*/  IADD3 R4, P1, PT, R4, 0x200000, RZ ;  /* 0x0020000004047810 */ /* 0x000fe40007f3e0ff */
[----:B------:R-:W-:Y:S02]  /*0890*/  IADD3.X R10, PT, PT, R10, -0x1, RZ, P0, !PT ;  /* 0xffffffff0a0a7810 */ /* 0x000fe400007fe4ff */
[----:B------:R-:W-:Y:S01]  /*08a0*/  ISETP.NE.U32.AND P0, PT, R7, RZ, PT ;  /* 0x000000ff0700720c */ /* 0x000fe20003f05070 */
[----:B------:R-:W-:-:S03]  /*08b0*/  IMAD.X R5, RZ, RZ, R5, P1 ;  /* 0x000000ffff057224 */ /* 0x000fc600008e0605 */
[----:B------:R-:W-:Y:S01]  /*08c0*/  ISETP.NE.AND.EX P0, PT, R10, RZ, PT, P0 ;  /* 0x000000ff0a00720c */ /* 0x000fe20003f05300 */
[----:B--2---:R-:W-:-:S12]  /*08d0*/  IMAD.IADD R11, R2, 0x1, R11 ;  /* 0x00000001020b7824 */ /* 0x004fd800078e020b */
[----:B------:R-:W-:Y:S05]  /*08e0*/  @P0 BRA `(.L_x_5) ;  /* 0xfffffffc00d40947 */ /* 0x000fea000383ffff */
.L_x_3:
[----:B------:R0:W-:Y:S02]  /*08f0*/  STS [R6], R11 ;  /* 0x0000000b06007388 */ /* 0x0001e40000000800 */
.L_x_0:
[----:B------:R-:W-:Y:S01]  /*0900*/  BAR.SYNC.DEFER_BLOCKING 0x0 ;  /* 0x0000000000007b1d */ /* 0x000fe20000010000 */
[C---:B------:R-:W-:Y:S02]  /*0910*/  ISETP.GT.U32.AND P0, PT, R0.reuse, 0x1ff, PT ;  /* 0x000001ff0000780c */ /* 0x040fe40003f04070 */
[----:B------:R-:W-:-:S11]  /*0920*/  ISETP.GT.U32.AND P1, PT, R0, 0xff, PT ;  /* 0x000000ff0000780c */ /* 0x000fd60003f24070 */
[----:B------:R-:W-:Y:S04]  /*0930*/  @!P0 LDS R2, [R6] ;  /* 0x0000000006028984 */ /* 0x000fe80000000800 */
[----:B------:R-:W1:Y:S02]  /*0940*/  @!P0 LDS R3, [R6+0x800] ;  /* 0x0008000006038984 */ /* 0x000e640000000800 */
[----:B-1----:R-:W-:-:S05]  /*0950*/  @!P0 IMAD.IADD R3, R2, 0x1, R3 ;  /* 0x0000000102038824 */ /* 0x002fca00078e0203 */
[----:B------:R-:W-:Y:S01]  /*0960*/  @!P0 STS [R6], R3 ;  /* 0x0000000306008388 */ /* 0x000fe20000000800 */
[----:B------:R-:W-:Y:S01]  /*0970*/  BAR.SYNC.DEFER_BLOCKING 0x0 ;  /* 0x0000000000007b1d */ /* 0x000fe20000010000 */
[----:B------:R-:W-:-:S05]  /*0980*/  ISETP.GT.U32.AND P0, PT, R0, 0x7f, PT ;  /* 0x0000007f0000780c */ /* 0x000fca0003f04070 */
        /* <DEDUP_REMOVED lines=41> */
[----:B------:R-:W-:-:S05]  /*0c20*/  ISETP.NE.AND P1, PT, R0, RZ, PT ;  /* 0x000000ff0000720c */ /* 0x000fca0003f25270 */
[----:B------:R-:W-:Y:S04]  /*0c30*/  @!P0 LDS R2, [R6] ;  /* 0x0000000006028984 */ /* 0x000fe80000000800 */
[----:B------:R-:W1:Y:S02]  /*0c40*/  @!P0 LDS R7, [R6+0x8] ;  /* 0x0000080006078984 */ /* 0x000e640000000800 */
[----:B-1----:R-:W-:-:S05]  /*0c50*/  @!P0 IMAD.IADD R7, R2, 0x1, R7 ;  /* 0x0000000102078824 */ /* 0x002fca00078e0207 */
[----:B------:R-:W-:Y:S01]  /*0c60*/  @!P0 STS [R6], R7 ;  /* 0x0000000706008388 */ /* 0x000fe20000000800 */
[----:B------:R-:W-:Y:S06]  /*0c70*/  BAR.SYNC.DEFER_BLOCKING 0x0 ;  /* 0x0000000000007b1d */ /* 0x000fec0000010000 */
[----:B------:R-:W-:Y:S04]  /*0c80*/  @!P1 LDS R0, [R6] ;  /* 0x0000000006009984 */ /* 0x000fe80000000800 */
[----:B------:R-:W1:Y:S02]  /*0c90*/  @!P1 LDS R3, [UR6+0x4] ;  /* 0x00000406ff039984 */ /* 0x000e640008000800 */
[----:B-1----:R-:W-:-:S05]  /*0ca0*/  @!P1 IMAD.IADD R3, R0, 0x1, R3 ;  /* 0x0000000100039824 */ /* 0x002fca00078e0203 */
[----:B------:R1:W-:Y:S01]  /*0cb0*/  @!P1 STS [R6], R3 ;  /* 0x0000000306009388 */ /* 0x0003e20000000800 */
[----:B------:R-:W-:Y:S06]  /*0cc0*/  BAR.SYNC.DEFER_BLOCKING 0x0 ;  /* 0x0000000000007b1d */ /* 0x000fec0000010000 */
[----:B------:R-:W-:Y:S05]  /*0cd0*/  @P1 EXIT ;  /* 0x000000000000194d */ /* 0x000fea0003800000 */
[----:B------:R-:W2:Y:S01]  /*0ce0*/  LDS R5, [UR6] ;  /* 0x00000006ff057984 */ /* 0x000ea20008000800 */
[----:B-1----:R-:W1:Y:S01]  /*0cf0*/  LDC.64 R2, c[0x0][0x388] ;  /* 0x0000e200ff027b82 */ /* 0x002e620000000a00 */
[----:B------:R-:W1:Y:S02]  /*0d00*/  S2R R7, SR_CTAID.X ;  /* 0x0000000000077919 */ /* 0x000e640000002500 */
[----:B-1----:R-:W-:-:S05]  /*0d10*/  IMAD.WIDE.U32 R2, R7, 0x4, R2 ;  /* 0x0000000407027825 */ /* 0x002fca00078e0002 */
[----:B--2---:R-:W-:Y:S01]  /*0d20*/  STG.E desc[UR10][R2.64], R5 ;  /* 0x0000000502007986 */ /* 0x004fe2000c10190a */
[----:B------:R-:W-:Y:S05]  /*0d30*/  EXIT ;  /* 0x000000000000794d */ /* 0x000fea0003800000 */
.L_x_6:
[----:B------:R-:W-:-:S00]  /*0d40*/  BRA `(.L_x_6) ;  /* 0xfffffffc00fc7947 */ /* 0x000fc0000383ffff */
[----:B------:R-:W-:-:S00]  /*0d50*/  NOP ;  /* 0x0000000000007918 */ /* 0x000fc00000000000 */
        /* <DEDUP_REMOVED lines=10> */
.L_x_7:


//--------------------- .nv.shared._Z10reduce_sumILm512ELm1024EEvPKiPim --------------------------
	.section	.nv.shared._Z10reduce_sumILm512ELm1024EEvPKiPim,"aw",@nobits
	.sectionflags	@""
	.align	4
.nv.shared._Z10reduce_sumILm512ELm1024EEvPKiPim:
	.zero		5120


//--------------------- .nv.shared.reserved.0     --------------------------
	.section	.nv.shared.reserved.0,"aw",@nobits
	.weak		__nv_reservedSMEM_offset_0_alias
	.size		__nv_reservedSMEM_offset_0_alias, 0, 64
	.other		__nv_reservedSMEM_offset_0_alias,@"STO_CUDA_RESERVED_SHARED STV_DEFAULT"
__nv_reservedSMEM_offset_0_alias:
	.zero		0
	.zero		64


//--------------------- .nv.constant0._Z10reduce_sumILm512ELm1024EEvPKiPim --------------------------
	.section	.nv.constant0._Z10reduce_sumILm512ELm1024EEvPKiPim,"a",@progbits
	.sectionflags	@""
	.align	4
.nv.constant0._Z10reduce_sumILm512ELm1024EEvPKiPim:
	.zero		920


//--------------------- SYMBOLS --------------------------

	.type		.nv.reservedSmem.offset0,@object
	.size		.nv.reservedSmem.offset0,0x4
	.type		.nv.reservedSmem.cap,@object
	.size		.nv.reservedSmem.cap,0x4
